	.headerflags	@"EF_CUDA_TEXMODE_UNIFIED EF_CUDA_64BIT_ADDRESS EF_CUDA_ACCELERATORS EF_CUDA_SM90 EF_CUDA_VIRTUAL_SM(EF_CUDA_SM90)"
	.elftype	@"ET_EXEC"


//--------------------- .nv.info                  --------------------------
	.section	.nv.info,"",@"SHT_CUDA_INFO"
	.align	4


	//----- nvinfo : EIATTR_REGCOUNT
	.align		4
        /*0000*/ 	.byte	0x04, 0x2f
        /*0002*/ 	.short	(.L_3 - .L_2)
	.align		4
.L_2:
        /*0004*/ 	.word	index@(triton_poi_fused__native_batch_norm_legit_no_training_21)
        /*0008*/ 	.word	0x0000001e


	//----- nvinfo : EIATTR_MIN_STACK_SIZE
	.align		4
.L_3:
        /*000c*/ 	.byte	0x04, 0x12
        /*000e*/ 	.short	(.L_5 - .L_4)
	.align		4
.L_4:
        /*0010*/ 	.word	index@(triton_poi_fused__native_batch_norm_legit_no_training_21)
        /*0014*/ 	.word	0x00000000


	//----- nvinfo : EIATTR_FRAME_SIZE
	.align		4
.L_5:
        /*0018*/ 	.byte	0x04, 0x11
        /*001a*/ 	.short	(.L_7 - .L_6)
	.align		4
.L_6:
        /*001c*/ 	.word	index@(triton_poi_fused__native_batch_norm_legit_no_training_21)
        /*0020*/ 	.word	0x00000000


	//----- nvinfo : EIATTR_MIN_STACK_SIZE
	.align		4
.L_7:
        /*0024*/ 	.byte	0x04, 0x12
        /*0026*/ 	.short	(.L_9 - .L_8)
	.align		4
.L_8:
        /*0028*/ 	.word	index@(triton_poi_fused__native_batch_norm_legit_no_training_21)
        /*002c*/ 	.word	0x00000000
.L_9:


//--------------------- .nv.info.triton_poi_fused__native_batch_norm_legit_no_training_21 --------------------------
	.section	.nv.info.triton_poi_fused__native_batch_norm_legit_no_training_21,"",@"SHT_CUDA_INFO"
	.sectionflags	@""
	.align	4


	//----- nvinfo : EIATTR_CUDA_API_VERSION
	.align		4
        /*0000*/ 	.byte	0x04, 0x37
        /*0002*/ 	.short	(.L_11 - .L_10)
.L_10:
        /*0004*/ 	.word	0x0000007c


	//----- nvinfo : EIATTR_KPARAM_INFO
	.align		4
.L_11:
        /*0008*/ 	.byte	0x04, 0x17
        /*000a*/ 	.short	(.L_13 - .L_12)
.L_12:
        /*000c*/ 	.word	0x00000000
        /*0010*/ 	.short	0x0006
        /*0012*/ 	.short	0x0030
        /*0014*/ 	.byte	0x00, 0xf0, 0x11, 0x00


	//----- nvinfo : EIATTR_KPARAM_INFO
	.align		4
.L_13:
        /*0018*/ 	.byte	0x04, 0x17
        /*001a*/ 	.short	(.L_15 - .L_14)
.L_14:
        /*001c*/ 	.word	0x00000000
        /*0020*/ 	.short	0x0005
        /*0022*/ 	.short	0x0028
        /*0024*/ 	.byte	0x00, 0xf4, 0x21, 0x00


	//----- nvinfo : EIATTR_KPARAM_INFO
	.align		4
.L_15:
        /*0028*/ 	.byte	0x04, 0x17
        /*002a*/ 	.short	(.L_17 - .L_16)
.L_16:
        /*002c*/ 	.word	0x00000000
        /*0030*/ 	.short	0x0004
        /*0032*/ 	.short	0x0020
        /*0034*/ 	.byte	0x00, 0xf4, 0x21, 0x00


	//----- nvinfo : EIATTR_KPARAM_INFO
	.align		4
.L_17:
        /*0038*/ 	.byte	0x04, 0x17
        /*003a*/ 	.short	(.L_19 - .L_18)
.L_18:
        /*003c*/ 	.word	0x00000000
        /*0040*/ 	.short	0x0003
        /*0042*/ 	.short	0x0018
        /*0044*/ 	.byte	0x00, 0xf4, 0x21, 0x00


	//----- nvinfo : EIATTR_KPARAM_INFO
	.align		4
.L_19:
        /*0048*/ 	.byte	0x04, 0x17
        /*004a*/ 	.short	(.L_21 - .L_20)
.L_20:
        /*004c*/ 	.word	0x00000000
        /*0050*/ 	.short	0x0002
        /*0052*/ 	.short	0x0010
        /*0054*/ 	.byte	0x00, 0xf4, 0x21, 0x00


	//----- nvinfo : EIATTR_KPARAM_INFO
	.align		4
.L_21:
        /*0058*/ 	.byte	0x04, 0x17
        /*005a*/ 	.short	(.L_23 - .L_22)
.L_22:
        /*005c*/ 	.word	0x00000000
        /*0060*/ 	.short	0x0001
        /*0062*/ 	.short	0x0008
        /*0064*/ 	.byte	0x00, 0xf4, 0x21, 0x00


	//----- nvinfo : EIATTR_KPARAM_INFO
	.align		4
.L_23:
        /*0068*/ 	.byte	0x04, 0x17
        /*006a*/ 	.short	(.L_25 - .L_24)
.L_24:
        /*006c*/ 	.word	0x00000000
        /*0070*/ 	.short	0x0000
        /*0072*/ 	.short	0x0000
        /*0074*/ 	.byte	0x00, 0xf4, 0x21, 0x00


	//----- nvinfo : EIATTR_SPARSE_MMA_MASK
	.align		4
.L_25:
        /*0078*/ 	.byte	0x03, 0x50
        /*007a*/ 	.short	0x0000


	//----- nvinfo : EIATTR_MAXREG_COUNT
	.align		4
        /*007c*/ 	.byte	0x03, 0x1b
        /*007e*/ 	.short	0x00ff


	//----- nvinfo : EIATTR_EXIT_INSTR_OFFSETS
	.align		4
        /*0080*/ 	.byte	0x04, 0x1c
        /*0082*/ 	.short	(.L_27 - .L_26)


	//   ....[0]....
.L_26:
        /*0084*/ 	.word	0x00000520


	//----- nvinfo : EIATTR_REQNTID
	.align		4
.L_27:
        /*0088*/ 	.byte	0x04, 0x10
        /*008a*/ 	.short	(.L_29 - .L_28)
.L_28:
        /*008c*/ 	.word	0x00000080
        /*0090*/ 	.word	0x00000001
        /*0094*/ 	.word	0x00000001


	//----- nvinfo : EIATTR_CBANK_PARAM_SIZE
	.align		4
.L_29:
        /*0098*/ 	.byte	0x03, 0x19
        /*009a*/ 	.short	0x0034


	//----- nvinfo : EIATTR_PARAM_CBANK
	.align		4
        /*009c*/ 	.byte	0x04, 0x0a
        /*009e*/ 	.short	(.L_31 - .L_30)
	.align		4
.L_30:
        /*00a0*/ 	.word	index@(.nv.constant0.triton_poi_fused__native_batch_norm_legit_no_training_21)
        /*00a4*/ 	.short	0x0210
        /*00a6*/ 	.short	0x0034


	//----- nvinfo : EIATTR_SW_WAR
	.align		4
.L_31:
        /*00a8*/ 	.byte	0x04, 0x36
        /*00aa*/ 	.short	(.L_33 - .L_32)
.L_32:
        /*00ac*/ 	.word	0x00000008
.L_33:


//--------------------- .nv.callgraph             --------------------------
	.section	.nv.callgraph,"",@"SHT_CUDA_CALLGRAPH"
	.align	4
	.sectionentsize	8
	.align		4
        /*0000*/ 	.word	0x00000000
	.align		4
        /*0004*/ 	.word	0xffffffff
	.align		4
        /*0008*/ 	.word	0x00000000
	.align		4
        /*000c*/ 	.word	0xfffffffe
	.align		4
        /*0010*/ 	.word	0x00000000
	.align		4
        /*0014*/ 	.word	0xfffffffd
	.align		4
        /*0018*/ 	.word	0x00000000
	.align		4
        /*001c*/ 	.word	0xfffffffc


//--------------------- .nv.constant4             --------------------------
	.section	.nv.constant4,"a",@progbits
	.align	8
	.align		8
.nv.constant4:
        /*0000*/ 	.dword	_$_str
	.align		8
        /*0008*/ 	.dword	_$_str_$_2


//--------------------- .text.triton_poi_fused__native_batch_norm_legit_no_training_21 --------------------------
	.section	.text.triton_poi_fused__native_batch_norm_legit_no_training_21,"ax",@progbits
	.align	128
        .global         triton_poi_fused__native_batch_norm_legit_no_training_21
        .type           triton_poi_fused__native_batch_norm_legit_no_training_21,@function
        .size           triton_poi_fused__native_batch_norm_legit_no_training_21,(.L_x_1 - triton_poi_fused__native_batch_norm_legit_no_training_21)
        .other          triton_poi_fused__native_batch_norm_legit_no_training_21,@"STO_CUDA_ENTRY STV_DEFAULT"
triton_poi_fused__native_batch_norm_legit_no_training_21:
.text.triton_poi_fused__native_batch_norm_legit_no_training_21:
[----:B------:R-:W-:Y:S01]  /*0000*/  LDC R1, c[0x0][0x28] ;  /* 0x00000a00ff017b82 */ /* 0x000fe20000000800 */
[----:B------:R-:W1:Y:S07]  /*0010*/  S2R R0, SR_TID.X ;  /* 0x0000000000007919 */ /* 0x000e6e0000002100 */
[----:B------:R-:W2:Y:S01]  /*0020*/  LDC.64 R20, c[0x0][0x220] ;  /* 0x00008800ff147b82 */ /* 0x000ea20000000a00 */
[----:B------:R-:W-:Y:S01]  /*0030*/  ULDC.64 UR4, c[0x0][0x208] ;  /* 0x0000820000047ab9 */ /* 0x000fe20000000a00 */
[----:B------:R-:W3:Y:S06]  /*0040*/  S2R R3, SR_CTAID.X ;  /* 0x0000000000037919 */ /* 0x000eec0000002500 */
[----:B------:R-:W4:Y:S08]  /*0050*/  LDC.64 R12, c[0x0][0x210] ;  /* 0x00008400ff0c7b82 */ /* 0x000f300000000a00 */
[----:B------:R-:W5:Y:S08]  /*0060*/  LDC.64 R16, c[0x0][0x218] ;  /* 0x00008600ff107b82 */ /* 0x000f700000000a00 */
[----:B------:R-:W5:Y:S01]  /*0070*/  LDC.64 R8, c[0x0][0x228] ;  /* 0x00008a00ff087b82 */ /* 0x000f620000000a00 */
[----:B-1----:R-:W-:-:S07]  /*0080*/  SHF.L.U32 R0, R0, 0x2, RZ ;  /* 0x0000000200007819 */ /* 0x002fce00000006ff */
[----:B------:R-:W1:Y:S01]  /*0090*/  LDC.64 R4, c[0x0][0x230] ;  /* 0x00008c00ff047b82 */ /* 0x000e620000000a00 */
[----:B------:R-:W-:-:S04]  /*00a0*/  LOP3.LUT R0, R0, 0x1fc, RZ, 0xc0, !PT ;  /* 0x000001fc00007812 */ /* 0x000fc800078ec0ff */
[----:B---3--:R-:W-:-:S05]  /*00b0*/  LEA R0, R3, R0, 0x9 ;  /* 0x0000000003007211 */ /* 0x008fca00078e48ff */
[----:B------:R-:W-:-:S05]  /*00c0*/  IMAD.HI R2, R0, 0x66666667, RZ ;  /* 0x6666666700027827 */ /* 0x000fca00078e02ff */
[----:B------:R-:W-:-:S04]  /*00d0*/  SHF.R.U32.HI R3, RZ, 0x1f, R2 ;  /* 0x0000001fff037819 */ /* 0x000fc80000011602 */
[----:B------:R-:W-:-:S05]  /*00e0*/  LEA.HI.SX32 R3, R2, R3, 0x1a ;  /* 0x0000000302037211 */ /* 0x000fca00078fd2ff */
[----:B------:R-:W-:-:S04]  /*00f0*/  IMAD R2, R3, -0xa0, R0 ;  /* 0xffffff6003027824 */ /* 0x000fc800078e0200 */
[----:B--2---:R-:W-:-:S06]  /*0100*/  IMAD.WIDE R20, R2, 0x4, R20 ;  /* 0x0000000402147825 */ /* 0x004fcc00078e0214 */
[----:B------:R-:W2:Y:S01]  /*0110*/  LDG.E.EL.128 R20, desc[UR4][R20.64] ;  /* 0x0000000414147981 */ /* 0x000ea2000c2e1d00 */
[----:B----4-:R-:W-:-:S04]  /*0120*/  IMAD.WIDE R12, R0, 0x4, R12 ;  /* 0x00000004000c7825 */ /* 0x010fc800078e020c */
[C---:B-----5:R-:W-:Y:S02]  /*0130*/  IMAD.WIDE R16, R2.reuse, 0x4, R16 ;  /* 0x0000000402107825 */ /* 0x060fe400078e0210 */
[----:B------:R-:W3:Y:S04]  /*0140*/  LDG.E.128 R12, desc[UR4][R12.64] ;  /* 0x000000040c0c7981 */ /* 0x000ee8000c1e1d00 */
[----:B------:R-:W3:Y:S01]  /*0150*/  LDG.E.EL.128 R16, desc[UR4][R16.64] ;  /* 0x0000000410107981 */ /* 0x000ee2000c2e1d00 */
[----:B0-----:R-:W-:-:S04]  /*0160*/  IMAD.WIDE R8, R2, 0x4, R8 ;  /* 0x0000000402087825 */ /* 0x001fc800078e0208 */
[----:B-1----:R-:W-:Y:S02]  /*0170*/  IMAD.WIDE R4, R2, 0x4, R4 ;  /* 0x0000000402047825 */ /* 0x002fe400078e0204 */
[----:B------:R-:W4:Y:S01]  /*0180*/  LDG.E.EL.128 R8, desc[UR4][R8.64] ;  /* 0x0000000408087981 */ /* 0x000f22000c2e1d00 */
[----:B------:R-:W0:Y:S03]  /*0190*/  LDC.64 R2, c[0x0][0x238] ;  /* 0x00008e00ff027b82 */ /* 0x000e260000000a00 */
[----:B------:R-:W4:Y:S01]  /*01a0*/  LDG.E.EL.128 R4, desc[UR4][R4.64] ;  /* 0x0000000404047981 */ /* 0x000f22000c2e1d00 */
[----:B0-----:R-:W-:-:S04]  /*01b0*/  IMAD.WIDE R2, R0, 0x4, R2 ;  /* 0x0000000400027825 */ /* 0x001fc800078e0202 */
[----:B--2---:R-:W-:Y:S01]  /*01c0*/  FADD R20, R20, 9.9999997473787516356e-06 ;  /* 0x3727c5ac14147421 */ /* 0x004fe20000000000 */
[----:B------:R-:W-:Y:S01]  /*01d0*/  FADD R22, R22, 9.9999997473787516356e-06 ;  /* 0x3727c5ac16167421 */ /* 0x000fe20000000000 */
[----:B------:R-:W-:Y:S01]  /*01e0*/  FADD R23, R23, 9.9999997473787516356e-06 ;  /* 0x3727c5ac17177421 */ /* 0x000fe20000000000 */
[----:B------:R-:W-:Y:S01]  /*01f0*/  FADD R21, R21, 9.9999997473787516356e-06 ;  /* 0x3727c5ac15157421 */ /* 0x000fe20000000000 */
[----:B------:R0:W1:Y:S01]  /*0200*/  MUFU.SQRT R26, R20 ;  /* 0x00000014001a7308 */ /* 0x0000620000002000 */
[----:B---3--:R-:W-:-:S07]  /*0210*/  FADD R14, R14, -R18 ;  /* 0x800000120e0e7221 */ /* 0x008fce0000000000 */
[----:B------:R-:W2:Y:S01]  /*0220*/  MUFU.SQRT R24, R22 ;  /* 0x0000001600187308 */ /* 0x000ea20000002000 */
[----:B0-----:R-:W-:Y:S01]  /*0230*/  HFMA2.MMA R20, -RZ, RZ, 1.625, 0 ;  /* 0x3e800000ff147435 */ /* 0x001fe200000001ff */
[----:B------:R-:W-:Y:S01]  /*0240*/  FADD R13, R13, -R17 ;  /* 0x800000110d0d7221 */ /* 0x000fe20000000000 */
[----:B------:R-:W-:Y:S01]  /*0250*/  FADD R15, R15, -R19 ;  /* 0x800000130f0f7221 */ /* 0x000fe20000000000 */
[----:B------:R-:W-:Y:S01]  /*0260*/  FADD R12, R12, -R16 ;  /* 0x800000100c0c7221 */ /* 0x000fe20000000000 */
[----:B-1----:R-:W-:-:S03]  /*0270*/  FSETP.GT.AND P6, PT, R26, 8.50705917302346158658e+37, PT ;  /* 0x7e8000001a00780b */ /* 0x002fc60003fc4000 */
[----:B------:R-:W0:Y:S01]  /*0280*/  MUFU.SQRT R25, R23 ;  /* 0x0000001700197308 */ /* 0x000e220000002000 */
[----:B------:R-:W-:Y:S02]  /*0290*/  FSETP.GEU.AND P2, PT, R26, 1.175494350822287508e-38, PT ;  /* 0x008000001a00780b */ /* 0x000fe40003f4e000 */
[----:B--2---:R-:W-:-:S05]  /*02a0*/  FSETP.GT.AND P4, PT, R24, 8.50705917302346158658e+37, PT ;  /* 0x7e8000001800780b */ /* 0x004fca0003f84000 */
[----:B------:R1:W2:Y:S01]  /*02b0*/  MUFU.SQRT R27, R21 ;  /* 0x00000015001b7308 */ /* 0x0002a20000002000 */
[----:B------:R-:W-:Y:S02]  /*02c0*/  FSETP.GEU.AND P0, PT, R24, 1.175494350822287508e-38, PT ;  /* 0x008000001800780b */ /* 0x000fe40003f0e000 */
[----:B------:R-:W-:Y:S01]  /*02d0*/  FSEL R17, R20, 1, P4 ;  /* 0x3f80000014117808 */ /* 0x000fe20002000000 */
[----:B------:R-:W-:Y:S01]  /*02e0*/  @P6 FMUL R26, R26, 0.25 ;  /* 0x3e8000001a1a6820 */ /* 0x000fe20000400000 */
[----:B0-----:R-:W-:-:S03]  /*02f0*/  FSETP.GT.AND P3, PT, R25, 8.50705917302346158658e+37, PT ;  /* 0x7e8000001900780b */ /* 0x001fc60003f64000 */
[----:B------:R-:W-:Y:S01]  /*0300*/  @!P2 FMUL R26, R26, 16777216 ;  /* 0x4b8000001a1aa820 */ /* 0x000fe20000400000 */
[----:B-1----:R-:W-:Y:S02]  /*0310*/  FSEL R21, R20, 1, P6 ;  /* 0x3f80000014157808 */ /* 0x002fe40003000000 */
[----:B------:R-:W-:Y:S01]  /*0320*/  FSETP.GEU.AND P6, PT, R25, 1.175494350822287508e-38, PT ;  /* 0x008000001900780b */ /* 0x000fe20003fce000 */
[----:B------:R-:W-:Y:S01]  /*0330*/  @P4 FMUL R24, R24, 0.25 ;  /* 0x3e80000018184820 */ /* 0x000fe20000400000 */
[----:B------:R-:W0:Y:S01]  /*0340*/  MUFU.RCP R22, R26 ;  /* 0x0000001a00167308 */ /* 0x000e220000001000 */
[----:B------:R-:W-:Y:S01]  /*0350*/  @!P2 FMUL R21, R21, 16777216 ;  /* 0x4b8000001515a820 */ /* 0x000fe20000400000 */
[C---:B--2---:R-:W-:Y:S01]  /*0360*/  FSETP.GT.AND P5, PT, R27.reuse, 8.50705917302346158658e+37, PT ;  /* 0x7e8000001b00780b */ /* 0x044fe20003fa4000 */
[----:B------:R-:W-:Y:S01]  /*0370*/  @!P0 FMUL R24, R24, 16777216 ;  /* 0x4b80000018188820 */ /* 0x000fe20000400000 */
[----:B------:R-:W-:Y:S01]  /*0380*/  FSETP.GEU.AND P1, PT, R27, 1.175494350822287508e-38, PT ;  /* 0x008000001b00780b */ /* 0x000fe20003f2e000 */
[----:B------:R-:W-:Y:S01]  /*0390*/  @!P0 FMUL R17, R17, 16777216 ;  /* 0x4b80000011118820 */ /* 0x000fe20000400000 */
[C---:B------:R-:W-:Y:S01]  /*03a0*/  FSEL R18, R20.reuse, 1, P5 ;  /* 0x3f80000014127808 */ /* 0x040fe20002800000 */
[----:B------:R-:W-:Y:S01]  /*03b0*/  @P3 FMUL R25, R25, 0.25 ;  /* 0x3e80000019193820 */ /* 0x000fe20000400000 */
[----:B------:R-:W-:Y:S01]  /*03c0*/  FSEL R20, R20, 1, P3 ;  /* 0x3f80000014147808 */ /* 0x000fe20001800000 */
[----:B------:R-:W1:Y:S02]  /*03d0*/  MUFU.RCP R24, R24 ;  /* 0x0000001800187308 */ /* 0x000e640000001000 */
[----:B------:R-:W-:-:S02]  /*03e0*/  @!P6 FMUL R25, R25, 16777216 ;  /* 0x4b8000001919e820 */ /* 0x000fc40000400000 */
[----:B------:R-:W-:Y:S02]  /*03f0*/  @!P6 FMUL R20, R20, 16777216 ;  /* 0x4b8000001414e820 */ /* 0x000fe40000400000 */
[----:B------:R-:W-:Y:S01]  /*0400*/  @P5 FMUL R27, R27, 0.25 ;  /* 0x3e8000001b1b5820 */ /* 0x000fe20000400000 */
[----:B0-----:R-:W-:Y:S01]  /*0410*/  FMUL R21, R22, R21 ;  /* 0x0000001516157220 */ /* 0x001fe20000400000 */
[----:B------:R-:W0:Y:S01]  /*0420*/  MUFU.RCP R25, R25 ;  /* 0x0000001900197308 */ /* 0x000e220000001000 */
[----:B------:R-:W-:Y:S01]  /*0430*/  @!P1 FMUL R18, R18, 16777216 ;  /* 0x4b80000012129820 */ /* 0x000fe20000400000 */
[----:B------:R-:W-:Y:S01]  /*0440*/  @!P1 FMUL R27, R27, 16777216 ;  /* 0x4b8000001b1b9820 */ /* 0x000fe20000400000 */
[----:B------:R-:W-:Y:S01]  /*0450*/  FMUL R21, R12, R21 ;  /* 0x000000150c157220 */ /* 0x000fe20000400000 */
[----:B-1----:R-:W-:-:S04]  /*0460*/  FMUL R17, R24, R17 ;  /* 0x0000001118117220 */ /* 0x002fc80000400000 */
[----:B------:R-:W1:Y:S01]  /*0470*/  MUFU.RCP R23, R27 ;  /* 0x0000001b00177308 */ /* 0x000e620000001000 */
[----:B----4-:R-:W-:Y:S01]  /*0480*/  FFMA R4, R8, R21, R4 ;  /* 0x0000001508047223 */ /* 0x010fe20000000004 */
[----:B------:R-:W-:Y:S01]  /*0490*/  FMUL R17, R14, R17 ;  /* 0x000000110e117220 */ /* 0x000fe20000400000 */
[----:B0-----:R-:W-:-:S03]  /*04a0*/  FMUL R20, R25, R20 ;  /* 0x0000001419147220 */ /* 0x001fc60000400000 */
[----:B------:R-:W-:Y:S01]  /*04b0*/  FFMA R6, R10, R17, R6 ;  /* 0x000000110a067223 */ /* 0x000fe20000000006 */
[----:B------:R-:W-:Y:S01]  /*04c0*/  FMUL R20, R15, R20 ;  /* 0x000000140f147220 */ /* 0x000fe20000400000 */
[----:B-1----:R-:W-:-:S03]  /*04d0*/  FMUL R18, R23, R18 ;  /* 0x0000001217127220 */ /* 0x002fc60000400000 */
[----:B------:R-:W-:Y:S01]  /*04e0*/  FFMA R7, R11, R20, R7 ;  /* 0x000000140b077223 */ /* 0x000fe20000000007 */
[----:B------:R-:W-:-:S04]  /*04f0*/  FMUL R18, R13, R18 ;  /* 0x000000120d127220 */ /* 0x000fc80000400000 */
[----:B------:R-:W-:-:S05]  /*0500*/  FFMA R5, R9, R18, R5 ;  /* 0x0000001209057223 */ /* 0x000fca0000000005 */
[----:B------:R-:W-:Y:S01]  /*0510*/  STG.E.128 desc[UR4][R2.64], R4 ;  /* 0x0000000402007986 */ /* 0x000fe2000c101d04 */
[----:B------:R-:W-:Y:S05]  /*0520*/  EXIT ;  /* 0x000000000000794d */ /* 0x000fea0003800000 */
.L_x_0:
[----:B------:R-:W-:-:S00]  /*0530*/  BRA `(.L_x_0) ;  /* 0xfffffffc00fc7947 */ /* 0x000fc0000383ffff */
[----:B------:R-:W-:-:S00]  /*0540*/  NOP ;  /* 0x0000000000007918 */ /* 0x000fc00000000000 */
        /* <DEDUP_REMOVED lines=11> */
.L_x_1:


//--------------------- .nv.global.init           --------------------------
	.section	.nv.global.init,"aw",@progbits
.nv.global.init:
	.type		_$_str,@object
	.size		_$_str,(_$_str_$_2 - _$_str)
_$_str:
        /*0000*/ 	.byte	0x5f, 0x5f, 0x43, 0x55, 0x44, 0x41, 0x5f, 0x46, 0x54, 0x5a, 0x00
	.type		_$_str_$_2,@object
	.size		_$_str_$_2,(.L_1 - _$_str_$_2)
_$_str_$_2:
        /*000b*/ 	.byte	0x5f, 0x5f, 0x43, 0x55, 0x44, 0x41, 0x5f, 0x50, 0x52, 0x45, 0x43, 0x5f, 0x53, 0x51, 0x52, 0x54
        /*001b*/ 	.byte	0x00
.L_1:


//--------------------- .nv.constant0.triton_poi_fused__native_batch_norm_legit_no_training_21 --------------------------
	.section	.nv.constant0.triton_poi_fused__native_batch_norm_legit_no_training_21,"a",@progbits
	.sectionflags	@""
	.align	4
.nv.constant0.triton_poi_fused__native_batch_norm_legit_no_training_21:
	.zero		580
